//
// Generated by NVIDIA NVVM Compiler
//
// Compiler Build ID: CL-36424714
// Cuda compilation tools, release 13.0, V13.0.88
// Based on NVVM 20.0.0
//

.version 9.0
.target sm_100
.address_size 64

	// .globl	_Z20heatConductionKernelPfffffffi

.visible .entry _Z20heatConductionKernelPfffffffi(
	.param .u64 .ptr .align 1 _Z20heatConductionKernelPfffffffi_param_0,
	.param .f32 _Z20heatConductionKernelPfffffffi_param_1,
	.param .f32 _Z20heatConductionKernelPfffffffi_param_2,
	.param .f32 _Z20heatConductionKernelPfffffffi_param_3,
	.param .f32 _Z20heatConductionKernelPfffffffi_param_4,
	.param .f32 _Z20heatConductionKernelPfffffffi_param_5,
	.param .f32 _Z20heatConductionKernelPfffffffi_param_6,
	.param .u32 _Z20heatConductionKernelPfffffffi_param_7
)
{
	.reg .pred 	%p<4>;
	.reg .b32 	%r<10>;
	.reg .b32 	%f<14>;
	.reg .b64 	%rd<7>;

	ld.param.u64 	%rd1, [_Z20heatConductionKernelPfffffffi_param_0];
	ld.param.f32 	%f1, [_Z20heatConductionKernelPfffffffi_param_4];
	ld.param.f32 	%f2, [_Z20heatConductionKernelPfffffffi_param_5];
	ld.param.f32 	%f3, [_Z20heatConductionKernelPfffffffi_param_6];
	ld.param.u32 	%r2, [_Z20heatConductionKernelPfffffffi_param_7];
	mov.u32 	%r4, %ctaid.x;
	mov.u32 	%r5, %ntid.x;
	mov.u32 	%r6, %tid.x;
	mad.lo.s32 	%r7, %r4, %r5, %r6;
	setp.lt.s32 	%p1, %r7, 1;
	add.s32 	%r8, %r2, -1;
	setp.ge.s32 	%p2, %r7, %r8;
	or.pred  	%p3, %p1, %p2;
	@%p3 bra 	$L__BB0_2;
	cvta.to.global.u64 	%rd2, %rd1;
	mul.wide.u32 	%rd3, %r7, 4;
	add.s64 	%rd4, %rd2, %rd3;
	ld.global.f32 	%f4, [%rd4];
	mul.f32 	%f5, %f1, %f2;
	mul.f32 	%f6, %f3, %f3;
	div.rn.f32 	%f7, %f5, %f6;
	ld.global.f32 	%f8, [%rd4+4];
	add.f32 	%f9, %f4, %f4;
	sub.f32 	%f10, %f8, %f9;
	add.s32 	%r9, %r7, -1;
	mul.wide.u32 	%rd5, %r9, 4;
	add.s64 	%rd6, %rd2, %rd5;
	ld.global.f32 	%f11, [%rd6];
	add.f32 	%f12, %f11, %f10;
	fma.rn.f32 	%f13, %f7, %f12, %f4;
	st.global.f32 	[%rd4], %f13;
$L__BB0_2:
	ret;

}


// ===== COMPILED SASS (sm_100) =====

	.target	sm_100

	.elftype	@"ET_EXEC"


//--------------------- .note.nv.tkinfo           --------------------------
	.section	.note.nv.tkinfo,"",@"SHT_NOTE"
	.sectionflags	@"SHF_NOTE_NV_TKINFO"
	.tkinfo
        /*0018*/ 	.word	0x00000002
        /*0030*/ 	.string	""
        /*0030*/ 	.string	"ptxas"
        /*0030*/ 	.string	"Cuda compilation tools, release 13.0, V13.0.88"
        /*0030*/ 	.string	"Build cuda_13.0.r13.0/compiler.36424714_0"
        /*0030*/ 	.string	"-arch sm_100 -m 64 "



//--------------------- .note.nv.cuinfo           --------------------------
	.section	.note.nv.cuinfo,"",@"SHT_NOTE"
	.sectionflags	@"SHF_NOTE_NV_CUINFO"
        /*0018*/ 	.short	0x0002
        /*001a*/ 	.short	0x0064
        /*001c*/ 	.short	0x0082
	.zero		2


//--------------------- .nv.info                  --------------------------
	.section	.nv.info,"",@"SHT_CUDA_INFO"
	.align	4


	//----- nvinfo : EIATTR_REGCOUNT
	.align		4
        /*0000*/ 	.byte	0x04, 0x2f
        /*0002*/ 	.short	(.L_1 - .L_0)
	.align		4
.L_0:
        /*0004*/ 	.word	index@(_Z20heatConductionKernelPfffffffi)
        /*0008*/ 	.word	0x00000012


	//----- nvinfo : EIATTR_FRAME_SIZE
	.align		4
.L_1:
        /*000c*/ 	.byte	0x04, 0x11
        /*000e*/ 	.short	(.L_3 - .L_2)
	.align		4
.L_2:
        /*0010*/ 	.word	index@($__internal_0_$__cuda_sm3x_div_rn_noftz_f32_slowpath)
        /*0014*/ 	.word	0x00000000


	//----- nvinfo : EIATTR_FRAME_SIZE
	.align		4
.L_3:
        /*0018*/ 	.byte	0x04, 0x11
        /*001a*/ 	.short	(.L_5 - .L_4)
	.align		4
.L_4:
        /*001c*/ 	.word	index@(_Z20heatConductionKernelPfffffffi)
        /*0020*/ 	.word	0x00000000


	//----- nvinfo : EIATTR_MIN_STACK_SIZE
	.align		4
.L_5:
        /*0024*/ 	.byte	0x04, 0x12
        /*0026*/ 	.short	(.L_7 - .L_6)
	.align		4
.L_6:
        /*0028*/ 	.word	index@(_Z20heatConductionKernelPfffffffi)
        /*002c*/ 	.word	0x00000000
.L_7:


//--------------------- .nv.compat                --------------------------
	.section	.nv.compat,"",@"SHT_CUDA_COMPAT_INFO"
	.align	4
        /*0000*/ 	.byte	0x02, 0x09, 0x00, 0x00, 0x02, 0x02, 0x01, 0x00, 0x02, 0x05, 0x05, 0x00, 0x03, 0x07, 0x01, 0x01
        /*0010*/ 	.byte	0x02, 0x03, 0x00, 0x00, 0x02, 0x06, 0x01, 0x00, 0x04, 0x0b, 0x08, 0x00, 0x01, 0x00, 0x00, 0x00
        /*0020*/ 	.byte	0x00, 0x00, 0x00, 0x00


//--------------------- .nv.info._Z20heatConductionKernelPfffffffi --------------------------
	.section	.nv.info._Z20heatConductionKernelPfffffffi,"",@"SHT_CUDA_INFO"
	.sectionflags	@""
	.align	4


	//----- nvinfo : EIATTR_CUDA_API_VERSION
	.align		4
        /*0000*/ 	.byte	0x04, 0x37
        /*0002*/ 	.short	(.L_9 - .L_8)
.L_8:
        /*0004*/ 	.word	0x00000082


	//----- nvinfo : EIATTR_KPARAM_INFO
	.align		4
.L_9:
        /*0008*/ 	.byte	0x04, 0x17
        /*000a*/ 	.short	(.L_11 - .L_10)
.L_10:
        /*000c*/ 	.word	0x00000000
        /*0010*/ 	.short	0x0007
        /*0012*/ 	.short	0x0020
        /*0014*/ 	.byte	0x00, 0xf0, 0x11, 0x00


	//----- nvinfo : EIATTR_KPARAM_INFO
	.align		4
.L_11:
        /*0018*/ 	.byte	0x04, 0x17
        /*001a*/ 	.short	(.L_13 - .L_12)
.L_12:
        /*001c*/ 	.word	0x00000000
        /*0020*/ 	.short	0x0006
        /*0022*/ 	.short	0x001c
        /*0024*/ 	.byte	0x00, 0xf0, 0x11, 0x00


	//----- nvinfo : EIATTR_KPARAM_INFO
	.align		4
.L_13:
        /*0028*/ 	.byte	0x04, 0x17
        /*002a*/ 	.short	(.L_15 - .L_14)
.L_14:
        /*002c*/ 	.word	0x00000000
        /*0030*/ 	.short	0x0005
        /*0032*/ 	.short	0x0018
        /*0034*/ 	.byte	0x00, 0xf0, 0x11, 0x00


	//----- nvinfo : EIATTR_KPARAM_INFO
	.align		4
.L_15:
        /*0038*/ 	.byte	0x04, 0x17
        /*003a*/ 	.short	(.L_17 - .L_16)
.L_16:
        /*003c*/ 	.word	0x00000000
        /*0040*/ 	.short	0x0004
        /*0042*/ 	.short	0x0014
        /*0044*/ 	.byte	0x00, 0xf0, 0x11, 0x00


	//----- nvinfo : EIATTR_KPARAM_INFO
	.align		4
.L_17:
        /*0048*/ 	.byte	0x04, 0x17
        /*004a*/ 	.short	(.L_19 - .L_18)
.L_18:
        /*004c*/ 	.word	0x00000000
        /*0050*/ 	.short	0x0003
        /*0052*/ 	.short	0x0010
        /*0054*/ 	.byte	0x00, 0xf0, 0x11, 0x00


	//----- nvinfo : EIATTR_KPARAM_INFO
	.align		4
.L_19:
        /*0058*/ 	.byte	0x04, 0x17
        /*005a*/ 	.short	(.L_21 - .L_20)
.L_20:
        /*005c*/ 	.word	0x00000000
        /*0060*/ 	.short	0x0002
        /*0062*/ 	.short	0x000c
        /*0064*/ 	.byte	0x00, 0xf0, 0x11, 0x00


	//----- nvinfo : EIATTR_KPARAM_INFO
	.align		4
.L_21:
        /*0068*/ 	.byte	0x04, 0x17
        /*006a*/ 	.short	(.L_23 - .L_22)
.L_22:
        /*006c*/ 	.word	0x00000000
        /*0070*/ 	.short	0x0001
        /*0072*/ 	.short	0x0008
        /*0074*/ 	.byte	0x00, 0xf0, 0x11, 0x00


	//----- nvinfo : EIATTR_KPARAM_INFO
	.align		4
.L_23:
        /*0078*/ 	.byte	0x04, 0x17
        /*007a*/ 	.short	(.L_25 - .L_24)
.L_24:
        /*007c*/ 	.word	0x00000000
        /*0080*/ 	.short	0x0000
        /*0082*/ 	.short	0x0000
        /*0084*/ 	.byte	0x00, 0xf5, 0x21, 0x00


	//----- nvinfo : EIATTR_SPARSE_MMA_MASK
	.align		4
.L_25:
        /*0088*/ 	.byte	0x03, 0x50
        /*008a*/ 	.short	0x0000


	//----- nvinfo : EIATTR_MAXREG_COUNT
	.align		4
        /*008c*/ 	.byte	0x03, 0x1b
        /*008e*/ 	.short	0x00ff


	//----- nvinfo : EIATTR_MERCURY_ISA_VERSION
	.align		4
        /*0090*/ 	.byte	0x03, 0x5f
        /*0092*/ 	.short	0x0101


	//----- nvinfo : EIATTR_VRC_CTA_INIT_COUNT
	.align		4
        /*0094*/ 	.byte	0x02, 0x4a
	.zero		1
	.zero		1


	//----- nvinfo : EIATTR_EXIT_INSTR_OFFSETS
	.align		4
        /*0098*/ 	.byte	0x04, 0x1c
        /*009a*/ 	.short	(.L_27 - .L_26)


	//   ....[0]....
.L_26:
        /*009c*/ 	.word	0x00000090


	//   ....[1]....
        /*00a0*/ 	.word	0x00000270


	//----- nvinfo : EIATTR_CRS_STACK_SIZE
	.align		4
.L_27:
        /*00a4*/ 	.byte	0x04, 0x1e
        /*00a6*/ 	.short	(.L_29 - .L_28)
.L_28:
        /*00a8*/ 	.word	0x00000000


	//----- nvinfo : EIATTR_CBANK_PARAM_SIZE
	.align		4
.L_29:
        /*00ac*/ 	.byte	0x03, 0x19
        /*00ae*/ 	.short	0x0024


	//----- nvinfo : EIATTR_PARAM_CBANK
	.align		4
        /*00b0*/ 	.byte	0x04, 0x0a
        /*00b2*/ 	.short	(.L_31 - .L_30)
	.align		4
.L_30:
        /*00b4*/ 	.word	index@(.nv.constant0._Z20heatConductionKernelPfffffffi)
        /*00b8*/ 	.short	0x0380
        /*00ba*/ 	.short	0x0024


	//----- nvinfo : EIATTR_SW_WAR
	.align		4
.L_31:
        /*00bc*/ 	.byte	0x04, 0x36
        /*00be*/ 	.short	(.L_33 - .L_32)
.L_32:
        /*00c0*/ 	.word	0x00000008
.L_33:


//--------------------- .nv.callgraph             --------------------------
	.section	.nv.callgraph,"",@"SHT_CUDA_CALLGRAPH"
	.align	4
	.sectionentsize	8
	.align		4
        /*0000*/ 	.word	0x00000000
	.align		4
        /*0004*/ 	.word	0xffffffff
	.align		4
        /*0008*/ 	.word	0x00000000
	.align		4
        /*000c*/ 	.word	0xfffffffe
	.align		4
        /*0010*/ 	.word	0x00000000
	.align		4
        /*0014*/ 	.word	0xfffffffd
	.align		4
        /*0018*/ 	.word	0x00000000
	.align		4
        /*001c*/ 	.word	0xfffffffc


//--------------------- .text._Z20heatConductionKernelPfffffffi --------------------------
	.section	.text._Z20heatConductionKernelPfffffffi,"ax",@progbits
	.align	128
        .global         _Z20heatConductionKernelPfffffffi
        .type           _Z20heatConductionKernelPfffffffi,@function
        .size           _Z20heatConductionKernelPfffffffi,(.L_x_10 - _Z20heatConductionKernelPfffffffi)
        .other          _Z20heatConductionKernelPfffffffi,@"STO_CUDA_ENTRY STV_DEFAULT"
_Z20heatConductionKernelPfffffffi:
.text._Z20heatConductionKernelPfffffffi:
[----:B------:R-:W-:Y:S01]  /*0000*/  LDC R1, c[0x0][0x37c] ;  /* 0x0000df00ff017b82 */ /* 0x000fe20000000800 */
[----:B------:R-:W0:Y:S07]  /*0010*/  S2R R3, SR_TID.X ;  /* 0x0000000000037919 */ /* 0x000e2e0000002100 */
[----:B------:R-:W0:Y:S01]  /*0020*/  S2UR UR5, SR_CTAID.X ;  /* 0x00000000000579c3 */ /* 0x000e220000002500 */
[----:B------:R-:W1:Y:S07]  /*0030*/  LDCU UR4, c[0x0][0x3a0] ;  /* 0x00007400ff0477ac */ /* 0x000e6e0008000800 */
[----:B------:R-:W0:Y:S01]  /*0040*/  LDC R6, c[0x0][0x360] ;  /* 0x0000d800ff067b82 */ /* 0x000e220000000800 */
[----:B-1----:R-:W-:Y:S01]  /*0050*/  UIADD3 UR4, UPT, UPT, UR4, -0x1, URZ ;  /* 0xffffffff04047890 */ /* 0x002fe2000fffe0ff */
[----:B0-----:R-:W-:-:S05]  /*0060*/  IMAD R6, R6, UR5, R3 ;  /* 0x0000000506067c24 */ /* 0x001fca000f8e0203 */
[----:B------:R-:W-:-:S04]  /*0070*/  ISETP.GE.AND P0, PT, R6, UR4, PT ;  /* 0x0000000406007c0c */ /* 0x000fc8000bf06270 */
[----:B------:R-:W-:-:S13]  /*0080*/  ISETP.LT.OR P0, PT, R6, 0x1, P0 ;  /* 0x000000010600780c */ /* 0x000fda0000701670 */
[----:B------:R-:W-:Y:S05]  /*0090*/  @P0 EXIT ;  /* 0x000000000000094d */ /* 0x000fea0003800000 */
[----:B------:R-:W0:Y:S01]  /*00a0*/  LDC.64 R4, c[0x0][0x380] ;  /* 0x0000e000ff047b82 */ /* 0x000e220000000a00 */
[----:B------:R-:W1:Y:S01]  /*00b0*/  LDCU.64 UR4, c[0x0][0x358] ;  /* 0x00006b00ff0477ac */ /* 0x000e620008000a00 */
[----:B------:R-:W2:Y:S06]  /*00c0*/  LDCU UR6, c[0x0][0x394] ;  /* 0x00007280ff0677ac */ /* 0x000eac0008000800 */
[----:B------:R-:W3:Y:S01]  /*00d0*/  LDC.64 R10, c[0x0][0x398] ;  /* 0x0000e600ff0a7b82 */ /* 0x000ee20000000a00 */
[----:B0-----:R-:W-:-:S05]  /*00e0*/  IMAD.WIDE.U32 R4, R6, 0x4, R4 ;  /* 0x0000000406047825 */ /* 0x001fca00078e0004 */
[----:B-1----:R0:W5:Y:S01]  /*00f0*/  LDG.E R2, desc[UR4][R4.64] ;  /* 0x0000000404027981 */ /* 0x002162000c1e1900 */
[----:B---3--:R-:W-:Y:S01]  /*0100*/  FMUL R3, R11, R11 ;  /* 0x0000000b0b037220 */ /* 0x008fe20000400000 */
[----:B--2---:R-:W-:-:S03]  /*0110*/  FMUL R0, R10, UR6 ;  /* 0x000000060a007c20 */ /* 0x004fc60008400000 */
[----:B------:R-:W1:Y:S08]  /*0120*/  MUFU.RCP R8, R3 ;  /* 0x0000000300087308 */ /* 0x000e700000001000 */
[----:B------:R-:W2:Y:S01]  /*0130*/  FCHK P0, R0, R3 ;  /* 0x0000000300007302 */ /* 0x000ea20000000000 */
[----:B-1----:R-:W-:-:S04]  /*0140*/  FFMA R7, -R3, R8, 1 ;  /* 0x3f80000003077423 */ /* 0x002fc80000000108 */
[----:B------:R-:W-:-:S04]  /*0150*/  FFMA R7, R8, R7, R8 ;  /* 0x0000000708077223 */ /* 0x000fc80000000008 */
[----:B------:R-:W-:-:S04]  /*0160*/  FFMA R8, R0, R7, RZ ;  /* 0x0000000700087223 */ /* 0x000fc800000000ff */
[----:B------:R-:W-:-:S04]  /*0170*/  FFMA R9, -R3, R8, R0 ;  /* 0x0000000803097223 */ /* 0x000fc80000000100 */
[----:B------:R-:W-:Y:S01]  /*0180*/  FFMA R11, R7, R9, R8 ;  /* 0x00000009070b7223 */ /* 0x000fe20000000008 */
[----:B0-2---:R-:W-:Y:S06]  /*0190*/  @!P0 BRA `(.L_x_0) ;  /* 0x00000000000c8947 */ /* 0x005fec0003800000 */
[----:B------:R-:W-:-:S07]  /*01a0*/  MOV R8, 0x1c0 ;  /* 0x000001c000087802 */ /* 0x000fce0000000f00 */
[----:B-----5:R-:W-:Y:S05]  /*01b0*/  CALL.REL.NOINC `($__internal_0_$__cuda_sm3x_div_rn_noftz_f32_slowpath) ;  /* 0x0000000000307944 */ /* 0x020fea0003c00000 */
[----:B------:R-:W-:-:S07]  /*01c0*/  IMAD.MOV.U32 R11, RZ, RZ, R0 ;  /* 0x000000ffff0b7224 */ /* 0x000fce00078e0000 */
.L_x_0:
[----:B------:R-:W0:Y:S01]  /*01d0*/  LDC.64 R8, c[0x0][0x380] ;  /* 0x0000e000ff087b82 */ /* 0x000e220000000a00 */
[----:B------:R-:W-:Y:S01]  /*01e0*/  VIADD R7, R6, 0xffffffff ;  /* 0xffffffff06077836 */ /* 0x000fe20000000000 */
[----:B------:R-:W2:Y:S03]  /*01f0*/  LDG.E R0, desc[UR4][R4.64+0x4] ;  /* 0x0000040404007981 */ /* 0x000ea6000c1e1900 */
[----:B0-----:R-:W-:-:S06]  /*0200*/  IMAD.WIDE.U32 R6, R7, 0x4, R8 ;  /* 0x0000000407067825 */ /* 0x001fcc00078e0008 */
[----:B------:R-:W3:Y:S01]  /*0210*/  LDG.E R7, desc[UR4][R6.64] ;  /* 0x0000000406077981 */ /* 0x000ee2000c1e1900 */
[----:B-----5:R-:W-:-:S04]  /*0220*/  FADD R3, R2, R2 ;  /* 0x0000000202037221 */ /* 0x020fc80000000000 */
[----:B--2---:R-:W-:-:S04]  /*0230*/  FADD R0, R0, -R3 ;  /* 0x8000000300007221 */ /* 0x004fc80000000000 */
[----:B---3--:R-:W-:-:S04]  /*0240*/  FADD R3, R0, R7 ;  /* 0x0000000700037221 */ /* 0x008fc80000000000 */
[----:B------:R-:W-:-:S05]  /*0250*/  FFMA R3, R3, R11, R2 ;  /* 0x0000000b03037223 */ /* 0x000fca0000000002 */
[----:B------:R-:W-:Y:S01]  /*0260*/  STG.E desc[UR4][R4.64], R3 ;  /* 0x0000000304007986 */ /* 0x000fe2000c101904 */
[----:B------:R-:W-:Y:S05]  /*0270*/  EXIT ;  /* 0x000000000000794d */ /* 0x000fea0003800000 */
        .weak           $__internal_0_$__cuda_sm3x_div_rn_noftz_f32_slowpath
        .type           $__internal_0_$__cuda_sm3x_div_rn_noftz_f32_slowpath,@function
        .size           $__internal_0_$__cuda_sm3x_div_rn_noftz_f32_slowpath,(.L_x_10 - $__internal_0_$__cuda_sm3x_div_rn_noftz_f32_slowpath)
$__internal_0_$__cuda_sm3x_div_rn_noftz_f32_slowpath:
[--C-:B------:R-:W-:Y:S01]  /*0280*/  SHF.R.U32.HI R9, RZ, 0x17, R3.reuse ;  /* 0x00000017ff097819 */ /* 0x100fe20000011603 */
[--C-:B------:R-:W-:Y:S01]  /*0290*/  IMAD.MOV.U32 R11, RZ, RZ, R0.reuse ;  /* 0x000000ffff0b7224 */ /* 0x100fe200078e0000 */
[----:B------:R-:W-:Y:S01]  /*02a0*/  SHF.R.U32.HI R7, RZ, 0x17, R0 ;  /* 0x00000017ff077819 */ /* 0x000fe20000011600 */
[----:B------:R-:W-:Y:S01]  /*02b0*/  IMAD.MOV.U32 R12, RZ, RZ, R3 ;  /* 0x000000ffff0c7224 */ /* 0x000fe200078e0003 */
[----:B------:R-:W-:Y:S02]  /*02c0*/  LOP3.LUT R9, R9, 0xff, RZ, 0xc0, !PT ;  /* 0x000000ff09097812 */ /* 0x000fe400078ec0ff */
[----:B------:R-:W-:-:S03]  /*02d0*/  LOP3.LUT R10, R7, 0xff, RZ, 0xc0, !PT ;  /* 0x000000ff070a7812 */ /* 0x000fc600078ec0ff */
[----:B------:R-:W-:Y:S02]  /*02e0*/  VIADD R14, R9, 0xffffffff ;  /* 0xffffffff090e7836 */ /* 0x000fe40000000000 */
[----:B------:R-:W-:-:S03]  /*02f0*/  VIADD R13, R10, 0xffffffff ;  /* 0xffffffff0a0d7836 */ /* 0x000fc60000000000 */
[----:B------:R-:W-:-:S04]  /*0300*/  ISETP.GT.U32.AND P0, PT, R14, 0xfd, PT ;  /* 0x000000fd0e00780c */ /* 0x000fc80003f04070 */
[----:B------:R-:W-:-:S13]  /*0310*/  ISETP.GT.U32.OR P0, PT, R13, 0xfd, P0 ;  /* 0x000000fd0d00780c */ /* 0x000fda0000704470 */
[----:B------:R-:W-:Y:S01]  /*0320*/  @!P0 IMAD.MOV.U32 R7, RZ, RZ, RZ ;  /* 0x000000ffff078224 */ /* 0x000fe200078e00ff */
[----:B------:R-:W-:Y:S06]  /*0330*/  @!P0 BRA `(.L_x_1) ;  /* 0x00000000005c8947 */ /* 0x000fec0003800000 */
[----:B------:R-:W-:Y:S02]  /*0340*/  FSETP.GTU.FTZ.AND P0, PT, |R0|, +INF , PT ;  /* 0x7f8000000000780b */ /* 0x000fe40003f1c200 */
[----:B------:R-:W-:-:S04]  /*0350*/  FSETP.GTU.FTZ.AND P1, PT, |R3|, +INF , PT ;  /* 0x7f8000000300780b */ /* 0x000fc80003f3c200 */
[----:B------:R-:W-:-:S13]  /*0360*/  PLOP3.LUT P0, PT, P0, P1, PT, 0xf8, 0x8f ;  /* 0x00000000008f781c */ /* 0x000fda0000703f70 */
[----:B------:R-:W-:Y:S05]  /*0370*/  @P0 BRA `(.L_x_2) ;  /* 0x0000000400440947 */ /* 0x000fea0003800000 */
[----:B------:R-:W-:-:S13]  /*0380*/  LOP3.LUT P0, RZ, R12, 0x7fffffff, R11, 0xc8, !PT ;  /* 0x7fffffff0cff7812 */ /* 0x000fda000780c80b */
[----:B------:R-:W-:Y:S05]  /*0390*/  @!P0 BRA `(.L_x_3) ;  /* 0x0000000400348947 */ /* 0x000fea0003800000 */
[C---:B------:R-:W-:Y:S02]  /*03a0*/  FSETP.NEU.FTZ.AND P2, PT, |R0|.reuse, +INF , PT ;  /* 0x7f8000000000780b */ /* 0x040fe40003f5d200 */
[----:B------:R-:W-:Y:S02]  /*03b0*/  FSETP.NEU.FTZ.AND P1, PT, |R3|, +INF , PT ;  /* 0x7f8000000300780b */ /* 0x000fe40003f3d200 */
[----:B------:R-:W-:-:S11]  /*03c0*/  FSETP.NEU.FTZ.AND P0, PT, |R0|, +INF , PT ;  /* 0x7f8000000000780b */ /* 0x000fd60003f1d200 */
[----:B------:R-:W-:Y:S05]  /*03d0*/  @!P1 BRA !P2, `(.L_x_3) ;  /* 0x0000000400249947 */ /* 0x000fea0005000000 */
[----:B------:R-:W-:-:S04]  /*03e0*/  LOP3.LUT P2, RZ, R11, 0x7fffffff, RZ, 0xc0, !PT ;  /* 0x7fffffff0bff7812 */ /* 0x000fc8000784c0ff */
[----:B------:R-:W-:-:S13]  /*03f0*/  PLOP3.LUT P1, PT, P1, P2, PT, 0x2f, 0xf2 ;  /* 0x0000000000f2781c */ /* 0x000fda0000f24577 */
[----:B------:R-:W-:Y:S05]  /*0400*/  @P1 BRA `(.L_x_4) ;  /* 0x0000000400101947 */ /* 0x000fea0003800000 */
[----:B------:R-:W-:-:S04]  /*0410*/  LOP3.LUT P1, RZ, R12, 0x7fffffff, RZ, 0xc0, !PT ;  /* 0x7fffffff0cff7812 */ /* 0x000fc8000782c0ff */
[----:B------:R-:W-:-:S13]  /*0420*/  PLOP3.LUT P0, PT, P0, P1, PT, 0x2f, 0xf2 ;  /* 0x0000000000f2781c */ /* 0x000fda0000702577 */
[----:B------:R-:W-:Y:S05]  /*0430*/  @P0 BRA `(.L_x_5) ;  /* 0x0000000000f80947 */ /* 0x000fea0003800000 */
[----:B------:R-:W-:Y:S02]  /*0440*/  ISETP.GE.AND P0, PT, R13, RZ, PT ;  /* 0x000000ff0d00720c */ /* 0x000fe40003f06270 */
[----:B------:R-:W-:-:S11]  /*0450*/  ISETP.GE.AND P1, PT, R14, RZ, PT ;  /* 0x000000ff0e00720c */ /* 0x000fd60003f26270 */
[----:B------:R-:W-:Y:S02]  /*0460*/  @P0 IMAD.MOV.U32 R7, RZ, RZ, RZ ;  /* 0x000000ffff070224 */ /* 0x000fe400078e00ff */
[----:B------:R-:W-:Y:S01]  /*0470*/  @!P0 FFMA R11, R0, 1.84467440737095516160e+19, RZ ;  /* 0x5f800000000b8823 */ /* 0x000fe200000000ff */
[----:B------:R-:W-:Y:S02]  /*0480*/  @!P0 IMAD.MOV.U32 R7, RZ, RZ, -0x40 ;  /* 0xffffffc0ff078424 */ /* 0x000fe400078e00ff */
[----:B------:R-:W-:Y:S02]  /*0490*/  @!P1 FFMA R12, R3, 1.84467440737095516160e+19, RZ ;  /* 0x5f800000030c9823 */ /* 0x000fe400000000ff */
[----:B------:R-:W-:-:S07]  /*04a0*/  @!P1 VIADD R7, R7, 0x40 ;  /* 0x0000004007079836 */ /* 0x000fce0000000000 */
.L_x_1:
[----:B------:R-:W-:Y:S01]  /*04b0*/  LEA R3, R9, 0xc0800000, 0x17 ;  /* 0xc080000009037811 */ /* 0x000fe200078eb8ff */
[----:B------:R-:W-:-:S04]  /*04c0*/  VIADD R10, R10, 0xffffff81 ;  /* 0xffffff810a0a7836 */ /* 0x000fc80000000000 */
[----:B------:R-:W-:Y:S02]  /*04d0*/  IMAD.IADD R3, R12, 0x1, -R3 ;  /* 0x000000010c037824 */ /* 0x000fe400078e0a03 */
[C---:B------:R-:W-:Y:S01]  /*04e0*/  IMAD R0, R10.reuse, -0x800000, R11 ;  /* 0xff8000000a007824 */ /* 0x040fe200078e020b */
[----:B------:R-:W-:Y:S01]  /*04f0*/  IADD3 R10, PT, PT, R10, 0x7f, -R9 ;  /* 0x0000007f0a0a7810 */ /* 0x000fe20007ffe809 */
[----:B------:R-:W0:Y:S01]  /*0500*/  MUFU.RCP R12, R3 ;  /* 0x00000003000c7308 */ /* 0x000e220000001000 */
[----:B------:R-:W-:-:S03]  /*0510*/  FADD.FTZ R13, -R3, -RZ ;  /* 0x800000ff030d7221 */ /* 0x000fc60000010100 */
[----:B------:R-:W-:Y:S02]  /*0520*/  IMAD.IADD R10, R10, 0x1, R7 ;  /* 0x000000010a0a7824 */ /* 0x000fe400078e0207 */
[----:B0-----:R-:W-:-:S04]  /*0530*/  FFMA R15, R12, R13, 1 ;  /* 0x3f8000000c0f7423 */ /* 0x001fc8000000000d */
[----:B------:R-:W-:-:S04]  /*0540*/  FFMA R14, R12, R15, R12 ;  /* 0x0000000f0c0e7223 */ /* 0x000fc8000000000c */
[----:B------:R-:W-:-:S04]  /*0550*/  FFMA R11, R0, R14, RZ ;  /* 0x0000000e000b7223 */ /* 0x000fc800000000ff */
[----:B------:R-:W-:-:S04]  /*0560*/  FFMA R12, R13, R11, R0 ;  /* 0x0000000b0d0c7223 */ /* 0x000fc80000000000 */
[----:B------:R-:W-:-:S04]  /*0570*/  FFMA R11, R14, R12, R11 ;  /* 0x0000000c0e0b7223 */ /* 0x000fc8000000000b */
[----:B------:R-:W-:-:S04]  /*0580*/  FFMA R12, R13, R11, R0 ;  /* 0x0000000b0d0c7223 */ /* 0x000fc80000000000 */
[----:B------:R-:W-:-:S05]  /*0590*/  FFMA R0, R14, R12, R11 ;  /* 0x0000000c0e007223 */ /* 0x000fca000000000b */
[----:B------:R-:W-:-:S04]  /*05a0*/  SHF.R.U32.HI R3, RZ, 0x17, R0 ;  /* 0x00000017ff037819 */ /* 0x000fc80000011600 */
[----:B------:R-:W-:-:S05]  /*05b0*/  LOP3.LUT R3, R3, 0xff, RZ, 0xc0, !PT ;  /* 0x000000ff03037812 */ /* 0x000fca00078ec0ff */
[----:B------:R-:W-:-:S04]  /*05c0*/  IMAD.IADD R9, R3, 0x1, R10 ;  /* 0x0000000103097824 */ /* 0x000fc800078e020a */
[----:B------:R-:W-:-:S05]  /*05d0*/  VIADD R3, R9, 0xffffffff ;  /* 0xffffffff09037836 */ /* 0x000fca0000000000 */
[----:B------:R-:W-:-:S13]  /*05e0*/  ISETP.GE.U32.AND P0, PT, R3, 0xfe, PT ;  /* 0x000000fe0300780c */ /* 0x000fda0003f06070 */
[----:B------:R-:W-:Y:S05]  /*05f0*/  @!P0 BRA `(.L_x_6) ;  /* 0x0000000000808947 */ /* 0x000fea0003800000 */
[----:B------:R-:W-:-:S13]  /*0600*/  ISETP.GT.AND P0, PT, R9, 0xfe, PT ;  /* 0x000000fe0900780c */ /* 0x000fda0003f04270 */
[----:B------:R-:W-:Y:S05]  /*0610*/  @P0 BRA `(.L_x_7) ;  /* 0x00000000006c0947 */ /* 0x000fea0003800000 */
[----:B------:R-:W-:-:S13]  /*0620*/  ISETP.GE.AND P0, PT, R9, 0x1, PT ;  /* 0x000000010900780c */ /* 0x000fda0003f06270 */
[----:B------:R-:W-:Y:S05]  /*0630*/  @P0 BRA `(.L_x_8) ;  /* 0x0000000000980947 */ /* 0x000fea0003800000 */
[----:B------:R-:W-:Y:S02]  /*0640*/  ISETP.GE.AND P0, PT, R9, -0x18, PT ;  /* 0xffffffe80900780c */ /* 0x000fe40003f06270 */
[----:B------:R-:W-:-:S11]  /*0650*/  LOP3.LUT R0, R0, 0x80000000, RZ, 0xc0, !PT ;  /* 0x8000000000007812 */ /* 0x000fd600078ec0ff */
[----:B------:R-:W-:Y:S05]  /*0660*/  @!P0 BRA `(.L_x_8) ;  /* 0x00000000008c8947 */ /* 0x000fea0003800000 */
[CCC-:B------:R-:W-:Y:S01]  /*0670*/  FFMA.RZ R3, R14.reuse, R12.reuse, R11.reuse ;  /* 0x0000000c0e037223 */ /* 0x1c0fe2000000c00b */
[CCC-:B------:R-:W-:Y:S01]  /*0680*/  FFMA.RM R10, R14.reuse, R12.reuse, R11.reuse ;  /* 0x0000000c0e0a7223 */ /* 0x1c0fe2000000400b */
[C---:B------:R-:W-:Y:S02]  /*0690*/  ISETP.NE.AND P2, PT, R9.reuse, RZ, PT ;  /* 0x000000ff0900720c */ /* 0x040fe40003f45270 */
[----:B------:R-:W-:Y:S02]  /*06a0*/  ISETP.NE.AND P1, PT, R9, RZ, PT ;  /* 0x000000ff0900720c */ /* 0x000fe40003f25270 */
[----:B------:R-:W-:Y:S01]  /*06b0*/  LOP3.LUT R7, R3, 0x7fffff, RZ, 0xc0, !PT ;  /* 0x007fffff03077812 */ /* 0x000fe200078ec0ff */
[----:B------:R-:W-:Y:S01]  /*06c0*/  FFMA.RP R3, R14, R12, R11 ;  /* 0x0000000c0e037223 */ /* 0x000fe2000000800b */
[----:B------:R-:W-:Y:S02]  /*06d0*/  VIADD R12, R9, 0x20 ;  /* 0x00000020090c7836 */ /* 0x000fe40000000000 */
[----:B------:R-:W-:Y:S01]  /*06e0*/  LOP3.LUT R7, R7, 0x800000, RZ, 0xfc, !PT ;  /* 0x0080000007077812 */ /* 0x000fe200078efcff */
[----:B------:R-:W-:Y:S01]  /*06f0*/  IMAD.MOV R9, RZ, RZ, -R9 ;  /* 0x000000ffff097224 */ /* 0x000fe200078e0a09 */
[----:B------:R-:W-:-:S02]  /*0700*/  FSETP.NEU.FTZ.AND P0, PT, R3, R10, PT ;  /* 0x0000000a0300720b */ /* 0x000fc40003f1d000 */
[----:B------:R-:W-:Y:S02]  /*0710*/  SHF.L.U32 R12, R7, R12, RZ ;  /* 0x0000000c070c7219 */ /* 0x000fe400000006ff */
[----:B------:R-:W-:Y:S02]  /*0720*/  SEL R10, R9, RZ, P2 ;  /* 0x000000ff090a7207 */ /* 0x000fe40001000000 */
[----:B------:R-:W-:Y:S02]  /*0730*/  ISETP.NE.AND P1, PT, R12, RZ, P1 ;  /* 0x000000ff0c00720c */ /* 0x000fe40000f25270 */
[----:B------:R-:W-:Y:S02]  /*0740*/  SHF.R.U32.HI R10, RZ, R10, R7 ;  /* 0x0000000aff0a7219 */ /* 0x000fe40000011607 */
[----:B------:R-:W-:Y:S02]  /*0750*/  PLOP3.LUT P0, PT, P0, P1, PT, 0xf8, 0x8f ;  /* 0x00000000008f781c */ /* 0x000fe40000703f70 */
[----:B------:R-:W-:-:S02]  /*0760*/  SHF.R.U32.HI R12, RZ, 0x1, R10 ;  /* 0x00000001ff0c7819 */ /* 0x000fc4000001160a */
[----:B------:R-:W-:-:S04]  /*0770*/  SEL R3, RZ, 0x1, !P0 ;  /* 0x00000001ff037807 */ /* 0x000fc80004000000 */
[----:B------:R-:W-:-:S04]  /*0780*/  LOP3.LUT R3, R3, 0x1, R12, 0xf8, !PT ;  /* 0x0000000103037812 */ /* 0x000fc800078ef80c */
[----:B------:R-:W-:-:S05]  /*0790*/  LOP3.LUT R3, R3, R10, RZ, 0xc0, !PT ;  /* 0x0000000a03037212 */ /* 0x000fca00078ec0ff */
[----:B------:R-:W-:-:S05]  /*07a0*/  IMAD.IADD R3, R12, 0x1, R3 ;  /* 0x000000010c037824 */ /* 0x000fca00078e0203 */
[----:B------:R-:W-:Y:S01]  /*07b0*/  LOP3.LUT R0, R3, R0, RZ, 0xfc, !PT ;  /* 0x0000000003007212 */ /* 0x000fe200078efcff */
[----:B------:R-:W-:Y:S06]  /*07c0*/  BRA `(.L_x_8) ;  /* 0x0000000000347947 */ /* 0x000fec0003800000 */
.L_x_7:
[----:B------:R-:W-:-:S04]  /*07d0*/  LOP3.LUT R0, R0, 0x80000000, RZ, 0xc0, !PT ;  /* 0x8000000000007812 */ /* 0x000fc800078ec0ff */
[----:B------:R-:W-:Y:S01]  /*07e0*/  LOP3.LUT R0, R0, 0x7f800000, RZ, 0xfc, !PT ;  /* 0x7f80000000007812 */ /* 0x000fe200078efcff */
[----:B------:R-:W-:Y:S06]  /*07f0*/  BRA `(.L_x_8) ;  /* 0x0000000000287947 */ /* 0x000fec0003800000 */
.L_x_6:
[----:B------:R-:W-:Y:S01]  /*0800*/  IMAD R0, R10, 0x800000, R0 ;  /* 0x008000000a007824 */ /* 0x000fe200078e0200 */
[----:B------:R-:W-:Y:S06]  /*0810*/  BRA `(.L_x_8) ;  /* 0x0000000000207947 */ /* 0x000fec0003800000 */
.L_x_5:
[----:B------:R-:W-:-:S04]  /*0820*/  LOP3.LUT R0, R12, 0x80000000, R11, 0x48, !PT ;  /* 0x800000000c007812 */ /* 0x000fc800078e480b */
[----:B------:R-:W-:Y:S01]  /*0830*/  LOP3.LUT R0, R0, 0x7f800000, RZ, 0xfc, !PT ;  /* 0x7f80000000007812 */ /* 0x000fe200078efcff */
[----:B------:R-:W-:Y:S06]  /*0840*/  BRA `(.L_x_8) ;  /* 0x0000000000147947 */ /* 0x000fec0003800000 */
.L_x_4:
[----:B------:R-:W-:Y:S01]  /*0850*/  LOP3.LUT R0, R12, 0x80000000, R11, 0x48, !PT ;  /* 0x800000000c007812 */ /* 0x000fe200078e480b */
[----:B------:R-:W-:Y:S06]  /*0860*/  BRA `(.L_x_8) ;  /* 0x00000000000c7947 */ /* 0x000fec0003800000 */
.L_x_3:
[----:B------:R-:W0:Y:S01]  /*0870*/  MUFU.RSQ R0, -QNAN ;  /* 0xffc0000000007908 */ /* 0x000e220000001400 */
[----:B------:R-:W-:Y:S05]  /*0880*/  BRA `(.L_x_8) ;  /* 0x0000000000047947 */ /* 0x000fea0003800000 */
.L_x_2:
[----:B------:R-:W-:-:S07]  /*0890*/  FADD.FTZ R0, R0, R3 ;  /* 0x0000000300007221 */ /* 0x000fce0000010000 */
.L_x_8:
[----:B------:R-:W-:-:S04]  /*08a0*/  IMAD.MOV.U32 R9, RZ, RZ, 0x0 ;  /* 0x00000000ff097424 */ /* 0x000fc800078e00ff */
[----:B0-----:R-:W-:Y:S05]  /*08b0*/  RET.REL.NODEC R8 `(_Z20heatConductionKernelPfffffffi) ;  /* 0xfffffff408d07950 */ /* 0x001fea0003c3ffff */
.L_x_9:
[----:B------:R-:W-:-:S00]  /*08c0*/  BRA `(.L_x_9) ;  /* 0xfffffffc00fc7947 */ /* 0x000fc0000383ffff */
[----:B------:R-:W-:-:S00]  /*08d0*/  NOP ;  /* 0x0000000000007918 */ /* 0x000fc00000000000 */
        /* <DEDUP_REMOVED lines=10> */
.L_x_10:


//--------------------- .nv.shared.reserved.0     --------------------------
	.section	.nv.shared.reserved.0,"aw",@nobits
	.weak		__nv_reservedSMEM_offset_0_alias
	.size		__nv_reservedSMEM_offset_0_alias, 0, 64
	.other		__nv_reservedSMEM_offset_0_alias,@"STO_CUDA_RESERVED_SHARED STV_DEFAULT"
__nv_reservedSMEM_offset_0_alias:
	.zero		0
	.zero		64


//--------------------- .nv.constant0._Z20heatConductionKernelPfffffffi --------------------------
	.section	.nv.constant0._Z20heatConductionKernelPfffffffi,"a",@progbits
	.sectionflags	@""
	.align	4
.nv.constant0._Z20heatConductionKernelPfffffffi:
	.zero		932


//--------------------- SYMBOLS --------------------------

	.type		.nv.reservedSmem.offset0,@object
	.size		.nv.reservedSmem.offset0,0x4
